	.headerflags	@"EF_CUDA_TEXMODE_UNIFIED EF_CUDA_64BIT_ADDRESS EF_CUDA_ACCELERATORS EF_CUDA_SM90 EF_CUDA_VIRTUAL_SM(EF_CUDA_SM90)"
	.elftype	@"ET_EXEC"


//--------------------- .nv.info                  --------------------------
	.section	.nv.info,"",@"SHT_CUDA_INFO"
	.align	4


	//----- nvinfo : EIATTR_REGCOUNT
	.align		4
        /*0000*/ 	.byte	0x04, 0x2f
        /*0002*/ 	.short	(.L_2 - .L_1)
	.align		4
.L_1:
        /*0004*/ 	.word	index@(triton_per_fused__native_batch_norm_legit_cat_convolution_51)
        /*0008*/ 	.word	0x0000001e


	//----- nvinfo : EIATTR_MIN_STACK_SIZE
	.align		4
.L_2:
        /*000c*/ 	.byte	0x04, 0x12
        /*000e*/ 	.short	(.L_4 - .L_3)
	.align		4
.L_3:
        /*0010*/ 	.word	index@(triton_per_fused__native_batch_norm_legit_cat_convolution_51)
        /*0014*/ 	.word	0x00000000


	//----- nvinfo : EIATTR_FRAME_SIZE
	.align		4
.L_4:
        /*0018*/ 	.byte	0x04, 0x11
        /*001a*/ 	.short	(.L_6 - .L_5)
	.align		4
.L_5:
        /*001c*/ 	.word	index@(triton_per_fused__native_batch_norm_legit_cat_convolution_51)
        /*0020*/ 	.word	0x00000000


	//----- nvinfo : EIATTR_MIN_STACK_SIZE
	.align		4
.L_6:
        /*0024*/ 	.byte	0x04, 0x12
        /*0026*/ 	.short	(.L_8 - .L_7)
	.align		4
.L_7:
        /*0028*/ 	.word	index@(triton_per_fused__native_batch_norm_legit_cat_convolution_51)
        /*002c*/ 	.word	0x00000000
.L_8:


//--------------------- .nv.info.triton_per_fused__native_batch_norm_legit_cat_convolution_51 --------------------------
	.section	.nv.info.triton_per_fused__native_batch_norm_legit_cat_convolution_51,"",@"SHT_CUDA_INFO"
	.sectionflags	@""
	.align	4


	//----- nvinfo : EIATTR_CUDA_API_VERSION
	.align		4
        /*0000*/ 	.byte	0x04, 0x37
        /*0002*/ 	.short	(.L_10 - .L_9)
.L_9:
        /*0004*/ 	.word	0x0000007c


	//----- nvinfo : EIATTR_KPARAM_INFO
	.align		4
.L_10:
        /*0008*/ 	.byte	0x04, 0x17
        /*000a*/ 	.short	(.L_12 - .L_11)
.L_11:
        /*000c*/ 	.word	0x00000000
        /*0010*/ 	.short	0x0006
        /*0012*/ 	.short	0x002c
        /*0014*/ 	.byte	0x00, 0xf0, 0x11, 0x00


	//----- nvinfo : EIATTR_KPARAM_INFO
	.align		4
.L_12:
        /*0018*/ 	.byte	0x04, 0x17
        /*001a*/ 	.short	(.L_14 - .L_13)
.L_13:
        /*001c*/ 	.word	0x00000000
        /*0020*/ 	.short	0x0005
        /*0022*/ 	.short	0x0028
        /*0024*/ 	.byte	0x00, 0xf0, 0x11, 0x00


	//----- nvinfo : EIATTR_KPARAM_INFO
	.align		4
.L_14:
        /*0028*/ 	.byte	0x04, 0x17
        /*002a*/ 	.short	(.L_16 - .L_15)
.L_15:
        /*002c*/ 	.word	0x00000000
        /*0030*/ 	.short	0x0004
        /*0032*/ 	.short	0x0020
        /*0034*/ 	.byte	0x00, 0xf4, 0x21, 0x00


	//----- nvinfo : EIATTR_KPARAM_INFO
	.align		4
.L_16:
        /*0038*/ 	.byte	0x04, 0x17
        /*003a*/ 	.short	(.L_18 - .L_17)
.L_17:
        /*003c*/ 	.word	0x00000000
        /*0040*/ 	.short	0x0003
        /*0042*/ 	.short	0x0018
        /*0044*/ 	.byte	0x00, 0xf4, 0x21, 0x00


	//----- nvinfo : EIATTR_KPARAM_INFO
	.align		4
.L_18:
        /*0048*/ 	.byte	0x04, 0x17
        /*004a*/ 	.short	(.L_20 - .L_19)
.L_19:
        /*004c*/ 	.word	0x00000000
        /*0050*/ 	.short	0x0002
        /*0052*/ 	.short	0x0010
        /*0054*/ 	.byte	0x00, 0xf4, 0x21, 0x00


	//----- nvinfo : EIATTR_KPARAM_INFO
	.align		4
.L_20:
        /*0058*/ 	.byte	0x04, 0x17
        /*005a*/ 	.short	(.L_22 - .L_21)
.L_21:
        /*005c*/ 	.word	0x00000000
        /*0060*/ 	.short	0x0001
        /*0062*/ 	.short	0x0008
        /*0064*/ 	.byte	0x00, 0xf4, 0x21, 0x00


	//----- nvinfo : EIATTR_KPARAM_INFO
	.align		4
.L_22:
        /*0068*/ 	.byte	0x04, 0x17
        /*006a*/ 	.short	(.L_24 - .L_23)
.L_23:
        /*006c*/ 	.word	0x00000000
        /*0070*/ 	.short	0x0000
        /*0072*/ 	.short	0x0000
        /*0074*/ 	.byte	0x00, 0xf4, 0x21, 0x00


	//----- nvinfo : EIATTR_SPARSE_MMA_MASK
	.align		4
.L_24:
        /*0078*/ 	.byte	0x03, 0x50
        /*007a*/ 	.short	0x0000


	//----- nvinfo : EIATTR_MAXREG_COUNT
	.align		4
        /*007c*/ 	.byte	0x03, 0x1b
        /*007e*/ 	.short	0x00ff


	//----- nvinfo : EIATTR_COOP_GROUP_MASK_REGIDS
	.align		4
        /*0080*/ 	.byte	0x04, 0x29
        /*0082*/ 	.short	(.L_26 - .L_25)


	//   ....[0]....
.L_25:
        /*0084*/ 	.word	0xffffffff


	//   ....[1]....
        /*0088*/ 	.word	0xffffffff


	//   ....[2]....
        /*008c*/ 	.word	0xffffffff


	//   ....[3]....
        /*0090*/ 	.word	0xffffffff


	//----- nvinfo : EIATTR_COOP_GROUP_INSTR_OFFSETS
	.align		4
.L_26:
        /*0094*/ 	.byte	0x04, 0x28
        /*0096*/ 	.short	(.L_28 - .L_27)


	//   ....[0]....
.L_27:
        /*0098*/ 	.word	0x000002d0


	//   ....[1]....
        /*009c*/ 	.word	0x000002f0


	//   ....[2]....
        /*00a0*/ 	.word	0x00000430


	//   ....[3]....
        /*00a4*/ 	.word	0x00000470


	//----- nvinfo : EIATTR_EXIT_INSTR_OFFSETS
	.align		4
.L_28:
        /*00a8*/ 	.byte	0x04, 0x1c
        /*00aa*/ 	.short	(.L_30 - .L_29)


	//   ....[0]....
.L_29:
        /*00ac*/ 	.word	0x00000640


	//   ....[1]....
        /*00b0*/ 	.word	0x00000670


	//----- nvinfo : EIATTR_REQNTID
	.align		4
.L_30:
        /*00b4*/ 	.byte	0x04, 0x10
        /*00b6*/ 	.short	(.L_32 - .L_31)
.L_31:
        /*00b8*/ 	.word	0x00000080
        /*00bc*/ 	.word	0x00000001
        /*00c0*/ 	.word	0x00000001


	//----- nvinfo : EIATTR_CBANK_PARAM_SIZE
	.align		4
.L_32:
        /*00c4*/ 	.byte	0x03, 0x19
        /*00c6*/ 	.short	0x0030


	//----- nvinfo : EIATTR_PARAM_CBANK
	.align		4
        /*00c8*/ 	.byte	0x04, 0x0a
        /*00ca*/ 	.short	(.L_34 - .L_33)
	.align		4
.L_33:
        /*00cc*/ 	.word	index@(.nv.constant0.triton_per_fused__native_batch_norm_legit_cat_convolution_51)
        /*00d0*/ 	.short	0x0210
        /*00d2*/ 	.short	0x0030


	//----- nvinfo : EIATTR_SW_WAR
	.align		4
.L_34:
        /*00d4*/ 	.byte	0x04, 0x36
        /*00d6*/ 	.short	(.L_36 - .L_35)
.L_35:
        /*00d8*/ 	.word	0x00000008
.L_36:


//--------------------- .nv.callgraph             --------------------------
	.section	.nv.callgraph,"",@"SHT_CUDA_CALLGRAPH"
	.align	4
	.sectionentsize	8
	.align		4
        /*0000*/ 	.word	0x00000000
	.align		4
        /*0004*/ 	.word	0xffffffff
	.align		4
        /*0008*/ 	.word	0x00000000
	.align		4
        /*000c*/ 	.word	0xfffffffe
	.align		4
        /*0010*/ 	.word	0x00000000
	.align		4
        /*0014*/ 	.word	0xfffffffd
	.align		4
        /*0018*/ 	.word	0x00000000
	.align		4
        /*001c*/ 	.word	0xfffffffc


//--------------------- .nv.constant4             --------------------------
	.section	.nv.constant4,"a",@progbits
	.align	8
	.align		8
.nv.constant4:
        /*0000*/ 	.dword	_$_str


//--------------------- .text.triton_per_fused__native_batch_norm_legit_cat_convolution_51 --------------------------
	.section	.text.triton_per_fused__native_batch_norm_legit_cat_convolution_51,"ax",@progbits
	.sectionflags	@"SHF_BARRIERS=1"
	.align	128
        .global         triton_per_fused__native_batch_norm_legit_cat_convolution_51
        .type           triton_per_fused__native_batch_norm_legit_cat_convolution_51,@function
        .size           triton_per_fused__native_batch_norm_legit_cat_convolution_51,(.L_x_1 - triton_per_fused__native_batch_norm_legit_cat_convolution_51)
        .other          triton_per_fused__native_batch_norm_legit_cat_convolution_51,@"STO_CUDA_ENTRY STV_DEFAULT"
triton_per_fused__native_batch_norm_legit_cat_convolution_51:
.text.triton_per_fused__native_batch_norm_legit_cat_convolution_51:
[----:B------:R-:W0:Y:S02]  /*0000*/  LDC R1, c[0x0][0x28] ;  /* 0x00000a00ff017b82 */ /* 0x000e240000000800 */
[----:B------:R-:W1:Y:S01]  /*0010*/  S2R R0, SR_TID.X ;  /* 0x0000000000007919 */ /* 0x000e620000002100 */
[----:B------:R-:W2:Y:S01]  /*0020*/  LDC.64 R2, c[0x0][0x210] ;  /* 0x00008400ff027b82 */ /* 0x000ea20000000a00 */
[----:B------:R-:W-:Y:S01]  /*0030*/  CS2R R6, SRZ ;  /* 0x0000000000067805 */ /* 0x000fe2000001ff00 */
[----:B------:R-:W-:Y:S01]  /*0040*/  ULDC.64 UR6, c[0x0][0x208] ;  /* 0x0000820000067ab9 */ /* 0x000fe20000000a00 */
[----:B------:R-:W3:Y:S05]  /*0050*/  S2R R15, SR_CTAID.X ;  /* 0x00000000000f7919 */ /* 0x000eea0000002500 */
[----:B------:R-:W4:Y:S01]  /*0060*/  LDC.64 R10, c[0x0][0x220] ;  /* 0x00008800ff0a7b82 */ /* 0x000f220000000a00 */
[----:B-1----:R-:W-:-:S02]  /*0070*/  SHF.R.U32.HI R8, RZ, 0x2, R0 ;  /* 0x00000002ff087819 */ /* 0x002fc40000011600 */
[----:B------:R-:W-:Y:S02]  /*0080*/  SHF.L.U32 R17, R0, 0x2, RZ ;  /* 0x0000000200117819 */ /* 0x000fe400000006ff */
[----:B---3--:R-:W-:Y:S02]  /*0090*/  SHF.L.U32 R15, R15, 0x5, RZ ;  /* 0x000000050f0f7819 */ /* 0x008fe400000006ff */
[----:B------:R-:W-:Y:S02]  /*00a0*/  SGXT.U32 R8, R8, 0x5 ;  /* 0x000000050808781a */ /* 0x000fe40000000000 */
[----:B------:R-:W-:Y:S02]  /*00b0*/  LOP3.LUT R17, R17, 0xc, RZ, 0xc0, !PT ;  /* 0x0000000c11117812 */ /* 0x000fe400078ec0ff */
[----:B------:R-:W-:-:S04]  /*00c0*/  LOP3.LUT R12, R15, R8, RZ, 0xfc, !PT ;  /* 0x000000080f0c7212 */ /* 0x000fc800078efcff */
[----:B------:R-:W-:Y:S01]  /*00d0*/  SHF.R.S32.HI R13, RZ, 0x1f, R12 ;  /* 0x0000001fff0d7819 */ /* 0x000fe2000001140c */
[C---:B------:R-:W-:Y:S01]  /*00e0*/  IMAD R5, R12.reuse, 0x10, R17 ;  /* 0x000000100c057824 */ /* 0x040fe200078e0211 */
[----:B------:R-:W-:Y:S02]  /*00f0*/  ISETP.GE.AND P1, PT, R12, 0x100, PT ;  /* 0x000001000c00780c */ /* 0x000fe40003f26270 */
[----:B------:R-:W-:Y:S01]  /*0100*/  LEA.HI R13, R13, R12, RZ, 0x6 ;  /* 0x0000000c0d0d7211 */ /* 0x000fe200078f30ff */
[----:B--2---:R-:W-:Y:S01]  /*0110*/  IMAD.WIDE R2, R5, 0x4, R2 ;  /* 0x0000000405027825 */ /* 0x004fe200078e0202 */
[----:B------:R-:W-:Y:S02]  /*0120*/  CS2R R4, SRZ ;  /* 0x0000000000047805 */ /* 0x000fe4000001ff00 */
[----:B------:R-:W-:-:S04]  /*0130*/  LOP3.LUT R9, R13, 0xffffffc0, RZ, 0xc0, !PT ;  /* 0xffffffc00d097812 */ /* 0x000fc800078ec0ff */
[----:B------:R-:W-:Y:S01]  /*0140*/  IADD3 R12, R12, -R9, RZ ;  /* 0x800000090c0c7210 */ /* 0x000fe20007ffe0ff */
[----:B------:R-:W-:Y:S02]  /*0150*/  IMAD.MOV.U32 R9, RZ, RZ, RZ ;  /* 0x000000ffff097224 */ /* 0x000fe400078e00ff */
[----:B------:R-:W2:Y:S02]  /*0160*/  @!P1 LDG.E.128 R4, desc[UR6][R2.64] ;  /* 0x0000000602049981 */ /* 0x000ea4000c1e1d00 */
[----:B----4-:R-:W-:-:S05]  /*0170*/  IMAD.WIDE R10, R12, 0x4, R10 ;  /* 0x000000040c0a7825 */ /* 0x010fca00078e020a */
[----:B------:R-:W3:Y:S01]  /*0180*/  @!P1 LDG.E.EL R9, desc[UR6][R10.64] ;  /* 0x000000060a099981 */ /* 0x000ee2000c2e1900 */
[----:B------:R-:W1:Y:S01]  /*0190*/  S2UR UR5, SR_CgaCtaId ;  /* 0x00000000000579c3 */ /* 0x000e620000008800 */
[----:B------:R-:W-:Y:S01]  /*01a0*/  UMOV UR4, 0x400 ;  /* 0x0000040000047882 */ /* 0x000fe20000000000 */
[----:B------:R-:W-:Y:S01]  /*01b0*/  HFMA2.MMA R22, -RZ, RZ, 1.375, 0 ;  /* 0x3d800000ff167435 */ /* 0x000fe200000001ff */
[----:B------:R-:W-:Y:S02]  /*01c0*/  LOP3.LUT P0, RZ, R0, 0x60, RZ, 0xc0, !PT ;  /* 0x0000006000ff7812 */ /* 0x000fe4000780c0ff */
[----:B------:R-:W-:-:S04]  /*01d0*/  LOP3.LUT R15, R15, 0x1f, R0, 0xf8, !PT ;  /* 0x0000001f0f0f7812 */ /* 0x000fc800078ef800 */
[----:B------:R-:W-:Y:S01]  /*01e0*/  ISETP.LT.AND P0, PT, R15, 0x100, !P0 ;  /* 0x000001000f00780c */ /* 0x000fe20004701270 */
[----:B-1----:R-:W-:-:S06]  /*01f0*/  UPRMT UR4, UR5, 0x654, UR4 ;  /* 0x0000065405047896 */ /* 0x002fcc0008000004 */
[----:B------:R-:W-:Y:S02]  /*0200*/  LEA R25, R8, UR4, 0x2 ;  /* 0x0000000408197c11 */ /* 0x000fe4000f8e10ff */
[----:B--2---:R-:W-:Y:S02]  /*0210*/  SEL R4, R4, RZ, !P1 ;  /* 0x000000ff04047207 */ /* 0x004fe40004800000 */
[----:B------:R-:W-:Y:S02]  /*0220*/  SEL R14, R5, RZ, !P1 ;  /* 0x000000ff050e7207 */ /* 0x000fe40004800000 */
[----:B------:R-:W-:Y:S01]  /*0230*/  SEL R6, R6, RZ, !P1 ;  /* 0x000000ff06067207 */ /* 0x000fe20004800000 */
[--C-:B---3--:R-:W-:Y:S02]  /*0240*/  FADD R4, R4, R9.reuse ;  /* 0x0000000904047221 */ /* 0x108fe40000000000 */
[--C-:B------:R-:W-:Y:S01]  /*0250*/  FADD R5, R14, R9.reuse ;  /* 0x000000090e057221 */ /* 0x100fe20000000000 */
[----:B------:R-:W-:Y:S01]  /*0260*/  SEL R14, R7, RZ, !P1 ;  /* 0x000000ff070e7207 */ /* 0x000fe20004800000 */
[----:B------:R-:W-:-:S02]  /*0270*/  FADD R6, R6, R9 ;  /* 0x0000000906067221 */ /* 0x000fc40000000000 */
[----:B------:R-:W-:Y:S02]  /*0280*/  FADD R19, R4, R5 ;  /* 0x0000000504137221 */ /* 0x000fe40000000000 */
[----:B------:R-:W-:Y:S02]  /*0290*/  FADD R7, R14, R9 ;  /* 0x000000090e077221 */ /* 0x000fe40000000000 */
[----:B------:R-:W-:-:S04]  /*02a0*/  FADD R14, R6, R19 ;  /* 0x00000013060e7221 */ /* 0x000fc80000000000 */
[----:B------:R-:W-:-:S05]  /*02b0*/  FADD R14, R7, R14 ;  /* 0x0000000e070e7221 */ /* 0x000fca0000000000 */
[----:B------:R-:W-:-:S05]  /*02c0*/  FSEL R14, R14, RZ, !P1 ;  /* 0x000000ff0e0e7208 */ /* 0x000fca0004800000 */
[----:B------:R-:W1:Y:S02]  /*02d0*/  SHFL.BFLY PT, R9, R14, 0x2, 0x1f ;  /* 0x0c401f000e097f89 */ /* 0x000e6400000e0000 */
[----:B-1----:R-:W-:-:S05]  /*02e0*/  FADD R9, R14, R9 ;  /* 0x000000090e097221 */ /* 0x002fca0000000000 */
[----:B------:R-:W1:Y:S02]  /*02f0*/  SHFL.BFLY PT, R10, R9, 0x1, 0x1f ;  /* 0x0c201f00090a7f89 */ /* 0x000e6400000e0000 */
[----:B-1----:R-:W-:Y:S01]  /*0300*/  FADD R24, R9, R10 ;  /* 0x0000000a09187221 */ /* 0x002fe20000000000 */
[----:B------:R-:W-:-:S03]  /*0310*/  LOP3.LUT R9, R0, 0x1f, RZ, 0xc0, !PT ;  /* 0x0000001f00097812 */ /* 0x000fc600078ec0ff */
[C---:B------:R-:W-:Y:S01]  /*0320*/  FFMA R18, R24.reuse, -0.0625, R5 ;  /* 0xbd80000018127823 */ /* 0x040fe20000000005 */
[C---:B------:R-:W-:Y:S01]  /*0330*/  FFMA R19, R24.reuse, -0.0625, R4 ;  /* 0xbd80000018137823 */ /* 0x040fe20000000004 */
[C---:B------:R-:W-:Y:S01]  /*0340*/  FFMA R20, R24.reuse, -0.0625, R6 ;  /* 0xbd80000018147823 */ /* 0x040fe20000000006 */
[----:B------:R-:W-:Y:S01]  /*0350*/  FFMA R16, R24, -0.0625, R7 ;  /* 0xbd80000018107823 */ /* 0x000fe20000000007 */
[----:B------:R-:W-:Y:S01]  /*0360*/  FMUL R10, R18, R18 ;  /* 0x00000012120a7220 */ /* 0x000fe20000400000 */
[----:B------:R1:W-:Y:S01]  /*0370*/  STS [R25], R24 ;  /* 0x0000001819007388 */ /* 0x0003e20000000800 */
[----:B------:R-:W-:Y:S02]  /*0380*/  LEA R26, R9, UR4, 0x2 ;  /* 0x00000004091a7c11 */ /* 0x000fe4000f8e10ff */
[----:B------:R-:W-:Y:S01]  /*0390*/  FFMA R11, R19, R19, R10 ;  /* 0x00000013130b7223 */ /* 0x000fe2000000000a */
[----:B------:R-:W-:Y:S03]  /*03a0*/  BAR.SYNC.DEFER_BLOCKING 0x0 ;  /* 0x0000000000007b1d */ /* 0x000fe60000010000 */
[----:B------:R-:W-:-:S05]  /*03b0*/  FFMA R11, R20, R20, R11 ;  /* 0x00000014140b7223 */ /* 0x000fca000000000b */
[----:B------:R-:W2:Y:S01]  /*03c0*/  LDC.64 R8, c[0x0][0x230] ;  /* 0x00008c00ff087b82 */ /* 0x000ea20000000a00 */
[----:B------:R-:W-:Y:S01]  /*03d0*/  FFMA R11, R16, R16, R11 ;  /* 0x00000010100b7223 */ /* 0x000fe2000000000b */
[----:B-1----:R-:W-:Y:S01]  /*03e0*/  IMAD R24, R12, 0x10, R17 ;  /* 0x000000100c187824 */ /* 0x002fe200078e0211 */
[----:B------:R-:W-:-:S03]  /*03f0*/  SHF.R.S32.HI R17, RZ, 0x6, R13 ;  /* 0x00000006ff117819 */ /* 0x000fc6000001140d */
[----:B------:R-:W-:Y:S02]  /*0400*/  FSEL R11, R11, RZ, !P1 ;  /* 0x000000ff0b0b7208 */ /* 0x000fe40004800000 */
[----:B------:R-:W1:Y:S01]  /*0410*/  LDC.64 R12, c[0x0][0x228] ;  /* 0x00008a00ff0c7b82 */ /* 0x000e620000000a00 */
[----:B------:R-:W-:Y:S02]  /*0420*/  IMAD R17, R17, 0x4400, R24 ;  /* 0x0000440011117824 */ /* 0x000fe400078e0218 */
[----:B------:R-:W3:Y:S04]  /*0430*/  SHFL.BFLY PT, R10, R11, 0x2, 0x1f ;  /* 0x0c401f000b0a7f89 */ /* 0x000ee800000e0000 */
[----:B------:R-:W-:Y:S01]  /*0440*/  LDS R14, [R26] ;  /* 0x000000001a0e7984 */ /* 0x000fe20000000800 */
[----:B-1----:R-:W-:-:S04]  /*0450*/  IMAD.WIDE R12, R15, 0x4, R12 ;  /* 0x000000040f0c7825 */ /* 0x002fc800078e020c */
[----:B---3--:R-:W-:-:S05]  /*0460*/  FADD R10, R11, R10 ;  /* 0x0000000a0b0a7221 */ /* 0x008fca0000000000 */
[----:B------:R-:W1:Y:S02]  /*0470*/  SHFL.BFLY PT, R21, R10, 0x1, 0x1f ;  /* 0x0c201f000a157f89 */ /* 0x000e6400000e0000 */
[----:B-1----:R-:W-:Y:S01]  /*0480*/  FADD R27, R10, R21 ;  /* 0x000000150a1b7221 */ /* 0x002fe20000000000 */
[----:B------:R-:W-:Y:S03]  /*0490*/  BAR.SYNC.DEFER_BLOCKING 0x0 ;  /* 0x0000000000007b1d */ /* 0x000fe60000010000 */
[----:B------:R-:W-:-:S05]  /*04a0*/  FFMA R21, R27, R22, 9.9999997473787516356e-06 ;  /* 0x3727c5ac1b157423 */ /* 0x000fca0000000016 */
[----:B------:R-:W1:Y:S01]  /*04b0*/  LDC.64 R10, c[0x0][0x218] ;  /* 0x00008600ff0a7b82 */ /* 0x000e620000000a00 */
[----:B------:R-:W3:Y:S01]  /*04c0*/  MUFU.RSQ R21, R21 ;  /* 0x0000001500157308 */ /* 0x000ee20000001400 */
[----:B------:R-:W-:Y:S01]  /*04d0*/  STS [R25], R27 ;  /* 0x0000001b19007388 */ /* 0x000fe20000000800 */
[-C--:B---3--:R-:W-:Y:S01]  /*04e0*/  FMUL R0, R19, R21.reuse ;  /* 0x0000001513007220 */ /* 0x088fe20000400000 */
[----:B------:R-:W-:-:S04]  /*04f0*/  FMUL R20, R20, R21 ;  /* 0x0000001514147220 */ /* 0x000fc80000400000 */
[----:B------:R-:W-:Y:S01]  /*0500*/  BAR.SYNC.DEFER_BLOCKING 0x0 ;  /* 0x0000000000007b1d */ /* 0x000fe20000010000 */
[----:B------:R-:W-:Y:S02]  /*0510*/  FSETP.GEU.AND P2, PT, R0, RZ, PT ;  /* 0x000000ff0000720b */ /* 0x000fe40003f4e000 */
[----:B------:R-:W-:-:S03]  /*0520*/  FSETP.GEU.AND P4, PT, R20, RZ, PT ;  /* 0x000000ff1400720b */ /* 0x000fc60003f8e000 */
[----:B------:R-:W3:Y:S04]  /*0530*/  LDS R23, [R26] ;  /* 0x000000001a177984 */ /* 0x000ee80000000800 */
[----:B------:R4:W-:Y:S01]  /*0540*/  @!P1 STG.E.128 desc[UR6][R2.64], R4 ;  /* 0x0000000402009986 */ /* 0x0009e2000c101d06 */
[----:B---3--:R-:W-:Y:S01]  /*0550*/  FFMA R23, R23, R22, 9.9999997473787516356e-06 ;  /* 0x3727c5ac17177423 */ /* 0x008fe20000000016 */
[-C--:B------:R-:W-:Y:S01]  /*0560*/  FMUL R22, R18, R21.reuse ;  /* 0x0000001512167220 */ /* 0x080fe20000400000 */
[----:B------:R-:W-:Y:S01]  /*0570*/  FMUL R21, R16, R21 ;  /* 0x0000001510157220 */ /* 0x000fe20000400000 */
[----:B--2---:R-:W-:Y:S01]  /*0580*/  IMAD.WIDE R16, R17, 0x4, R8 ;  /* 0x0000000411107825 */ /* 0x004fe200078e0208 */
[----:B------:R-:W-:Y:S02]  /*0590*/  FSEL R8, R0, RZ, P2 ;  /* 0x000000ff00087208 */ /* 0x000fe40001000000 */
[----:B------:R-:W2:Y:S01]  /*05a0*/  MUFU.RSQ R23, R23 ;  /* 0x0000001700177308 */ /* 0x000ea20000001400 */
[----:B------:R-:W-:Y:S01]  /*05b0*/  BAR.SYNC.DEFER_BLOCKING 0x0 ;  /* 0x0000000000007b1d */ /* 0x000fe20000010000 */
[----:B------:R-:W-:Y:S01]  /*05c0*/  FSETP.GEU.AND P3, PT, R22, RZ, PT ;  /* 0x000000ff1600720b */ /* 0x000fe20003f6e000 */
[----:B-1----:R-:W-:Y:S01]  /*05d0*/  IMAD.WIDE R18, R15, 0x4, R10 ;  /* 0x000000040f127825 */ /* 0x002fe200078e020a */
[----:B------:R-:W-:-:S02]  /*05e0*/  FSETP.GEU.AND P5, PT, R21, RZ, PT ;  /* 0x000000ff1500720b */ /* 0x000fc40003fae000 */
[----:B------:R-:W-:Y:S02]  /*05f0*/  FSEL R9, R22, RZ, P3 ;  /* 0x000000ff16097208 */ /* 0x000fe40001800000 */
[----:B------:R-:W-:Y:S02]  /*0600*/  FSEL R10, R20, RZ, P4 ;  /* 0x000000ff140a7208 */ /* 0x000fe40002000000 */
[----:B------:R-:W-:Y:S01]  /*0610*/  FSEL R11, R21, RZ, P5 ;  /* 0x000000ff150b7208 */ /* 0x000fe20002800000 */
[----:B--2---:R4:W-:Y:S04]  /*0620*/  @P0 STG.E desc[UR6][R18.64], R23 ;  /* 0x0000001712000986 */ /* 0x0049e8000c101906 */
[----:B------:R4:W-:Y:S01]  /*0630*/  @!P1 STG.E.128 desc[UR6][R16.64], R8 ;  /* 0x0000000810009986 */ /* 0x0009e2000c101d06 */
[----:B------:R-:W-:Y:S05]  /*0640*/  @!P0 EXIT ;  /* 0x000000000000894d */ /* 0x000fea0003800000 */
[----:B----4-:R-:W-:-:S05]  /*0650*/  FMUL R3, R14, 0.0625 ;  /* 0x3d8000000e037820 */ /* 0x010fca0000400000 */
[----:B------:R-:W-:Y:S01]  /*0660*/  STG.E desc[UR6][R12.64], R3 ;  /* 0x000000030c007986 */ /* 0x000fe2000c101906 */
[----:B------:R-:W-:Y:S05]  /*0670*/  EXIT ;  /* 0x000000000000794d */ /* 0x000fea0003800000 */
.L_x_0:
[----:B------:R-:W-:-:S00]  /*0680*/  BRA `(.L_x_0) ;  /* 0xfffffffc00fc7947 */ /* 0x000fc0000383ffff */
[----:B------:R-:W-:-:S00]  /*0690*/  NOP ;  /* 0x0000000000007918 */ /* 0x000fc00000000000 */
        /* <DEDUP_REMOVED lines=14> */
.L_x_1:


//--------------------- .nv.global.init           --------------------------
	.section	.nv.global.init,"aw",@progbits
.nv.global.init:
	.type		_$_str,@object
	.size		_$_str,(.L_0 - _$_str)
_$_str:
        /*0000*/ 	.byte	0x5f, 0x5f, 0x43, 0x55, 0x44, 0x41, 0x5f, 0x46, 0x54, 0x5a, 0x00
.L_0:


//--------------------- .nv.shared.triton_per_fused__native_batch_norm_legit_cat_convolution_51 --------------------------
	.section	.nv.shared.triton_per_fused__native_batch_norm_legit_cat_convolution_51,"aw",@nobits
	.sectionflags	@""
	.align	16
	.zero		1024


//--------------------- .nv.constant0.triton_per_fused__native_batch_norm_legit_cat_convolution_51 --------------------------
	.section	.nv.constant0.triton_per_fused__native_batch_norm_legit_cat_convolution_51,"a",@progbits
	.sectionflags	@""
	.align	4
.nv.constant0.triton_per_fused__native_batch_norm_legit_cat_convolution_51:
	.zero		576
